	.headerflags	@"EF_CUDA_TEXMODE_UNIFIED EF_CUDA_64BIT_ADDRESS EF_CUDA_ACCELERATORS EF_CUDA_SM90 EF_CUDA_VIRTUAL_SM(EF_CUDA_SM90)"
	.elftype	@"ET_EXEC"


//--------------------- .nv.info                  --------------------------
	.section	.nv.info,"",@"SHT_CUDA_INFO"
	.align	4


	//----- nvinfo : EIATTR_REGCOUNT
	.align		4
        /*0000*/ 	.byte	0x04, 0x2f
        /*0002*/ 	.short	(.L_1 - .L_0)
	.align		4
.L_0:
        /*0004*/ 	.word	index@(triton_poi_fused_convolution_11)
        /*0008*/ 	.word	0x00000012


	//----- nvinfo : EIATTR_MIN_STACK_SIZE
	.align		4
.L_1:
        /*000c*/ 	.byte	0x04, 0x12
        /*000e*/ 	.short	(.L_3 - .L_2)
	.align		4
.L_2:
        /*0010*/ 	.word	index@(triton_poi_fused_convolution_11)
        /*0014*/ 	.word	0x00000000


	//----- nvinfo : EIATTR_FRAME_SIZE
	.align		4
.L_3:
        /*0018*/ 	.byte	0x04, 0x11
        /*001a*/ 	.short	(.L_5 - .L_4)
	.align		4
.L_4:
        /*001c*/ 	.word	index@(triton_poi_fused_convolution_11)
        /*0020*/ 	.word	0x00000000


	//----- nvinfo : EIATTR_MIN_STACK_SIZE
	.align		4
.L_5:
        /*0024*/ 	.byte	0x04, 0x12
        /*0026*/ 	.short	(.L_7 - .L_6)
	.align		4
.L_6:
        /*0028*/ 	.word	index@(triton_poi_fused_convolution_11)
        /*002c*/ 	.word	0x00000000
.L_7:


//--------------------- .nv.info.triton_poi_fused_convolution_11 --------------------------
	.section	.nv.info.triton_poi_fused_convolution_11,"",@"SHT_CUDA_INFO"
	.sectionflags	@""
	.align	4


	//----- nvinfo : EIATTR_CUDA_API_VERSION
	.align		4
        /*0000*/ 	.byte	0x04, 0x37
        /*0002*/ 	.short	(.L_9 - .L_8)
.L_8:
        /*0004*/ 	.word	0x0000007c


	//----- nvinfo : EIATTR_KPARAM_INFO
	.align		4
.L_9:
        /*0008*/ 	.byte	0x04, 0x17
        /*000a*/ 	.short	(.L_11 - .L_10)
.L_10:
        /*000c*/ 	.word	0x00000000
        /*0010*/ 	.short	0x0002
        /*0012*/ 	.short	0x0010
        /*0014*/ 	.byte	0x00, 0xf0, 0x11, 0x00


	//----- nvinfo : EIATTR_KPARAM_INFO
	.align		4
.L_11:
        /*0018*/ 	.byte	0x04, 0x17
        /*001a*/ 	.short	(.L_13 - .L_12)
.L_12:
        /*001c*/ 	.word	0x00000000
        /*0020*/ 	.short	0x0001
        /*0022*/ 	.short	0x0008
        /*0024*/ 	.byte	0x00, 0xf4, 0x21, 0x00


	//----- nvinfo : EIATTR_KPARAM_INFO
	.align		4
.L_13:
        /*0028*/ 	.byte	0x04, 0x17
        /*002a*/ 	.short	(.L_15 - .L_14)
.L_14:
        /*002c*/ 	.word	0x00000000
        /*0030*/ 	.short	0x0000
        /*0032*/ 	.short	0x0000
        /*0034*/ 	.byte	0x00, 0xf4, 0x21, 0x00


	//----- nvinfo : EIATTR_SPARSE_MMA_MASK
	.align		4
.L_15:
        /*0038*/ 	.byte	0x03, 0x50
        /*003a*/ 	.short	0x0000


	//----- nvinfo : EIATTR_MAXREG_COUNT
	.align		4
        /*003c*/ 	.byte	0x03, 0x1b
        /*003e*/ 	.short	0x00ff


	//----- nvinfo : EIATTR_EXIT_INSTR_OFFSETS
	.align		4
        /*0040*/ 	.byte	0x04, 0x1c
        /*0042*/ 	.short	(.L_17 - .L_16)


	//   ....[0]....
.L_16:
        /*0044*/ 	.word	0x00000290


	//----- nvinfo : EIATTR_REQNTID
	.align		4
.L_17:
        /*0048*/ 	.byte	0x04, 0x10
        /*004a*/ 	.short	(.L_19 - .L_18)
.L_18:
        /*004c*/ 	.word	0x00000080
        /*0050*/ 	.word	0x00000001
        /*0054*/ 	.word	0x00000001


	//----- nvinfo : EIATTR_CBANK_PARAM_SIZE
	.align		4
.L_19:
        /*0058*/ 	.byte	0x03, 0x19
        /*005a*/ 	.short	0x0014


	//----- nvinfo : EIATTR_PARAM_CBANK
	.align		4
        /*005c*/ 	.byte	0x04, 0x0a
        /*005e*/ 	.short	(.L_21 - .L_20)
	.align		4
.L_20:
        /*0060*/ 	.word	index@(.nv.constant0.triton_poi_fused_convolution_11)
        /*0064*/ 	.short	0x0210
        /*0066*/ 	.short	0x0014


	//----- nvinfo : EIATTR_SW_WAR
	.align		4
.L_21:
        /*0068*/ 	.byte	0x04, 0x36
        /*006a*/ 	.short	(.L_23 - .L_22)
.L_22:
        /*006c*/ 	.word	0x00000008
.L_23:


//--------------------- .nv.callgraph             --------------------------
	.section	.nv.callgraph,"",@"SHT_CUDA_CALLGRAPH"
	.align	4
	.sectionentsize	8
	.align		4
        /*0000*/ 	.word	0x00000000
	.align		4
        /*0004*/ 	.word	0xffffffff
	.align		4
        /*0008*/ 	.word	0x00000000
	.align		4
        /*000c*/ 	.word	0xfffffffe
	.align		4
        /*0010*/ 	.word	0x00000000
	.align		4
        /*0014*/ 	.word	0xfffffffd
	.align		4
        /*0018*/ 	.word	0x00000000
	.align		4
        /*001c*/ 	.word	0xfffffffc


//--------------------- .text.triton_poi_fused_convolution_11 --------------------------
	.section	.text.triton_poi_fused_convolution_11,"ax",@progbits
	.align	128
        .global         triton_poi_fused_convolution_11
        .type           triton_poi_fused_convolution_11,@function
        .size           triton_poi_fused_convolution_11,(.L_x_1 - triton_poi_fused_convolution_11)
        .other          triton_poi_fused_convolution_11,@"STO_CUDA_ENTRY STV_DEFAULT"
triton_poi_fused_convolution_11:
.text.triton_poi_fused_convolution_11:
[----:B------:R-:W-:Y:S01]  /*0000*/  LDC R1, c[0x0][0x28] ;  /* 0x00000a00ff017b82 */ /* 0x000fe20000000800 */
[----:B------:R-:W1:Y:S07]  /*0010*/  S2R R0, SR_TID.X ;  /* 0x0000000000007919 */ /* 0x000e6e0000002100 */
[----:B------:R-:W2:Y:S01]  /*0020*/  LDC.64 R2, c[0x0][0x218] ;  /* 0x00008600ff027b82 */ /* 0x000ea20000000a00 */
[----:B------:R-:W-:Y:S01]  /*0030*/  ULDC.64 UR4, c[0x0][0x208] ;  /* 0x0000820000047ab9 */ /* 0x000fe20000000a00 */
[----:B------:R-:W3:Y:S06]  /*0040*/  S2R R9, SR_CTAID.X ;  /* 0x0000000000097919 */ /* 0x000eec0000002500 */
[----:B------:R-:W4:Y:S01]  /*0050*/  LDC.64 R4, c[0x0][0x210] ;  /* 0x00008400ff047b82 */ /* 0x000f220000000a00 */
[----:B-1----:R-:W-:-:S04]  /*0060*/  SHF.L.U32 R0, R0, 0x2, RZ ;  /* 0x0000000200007819 */ /* 0x002fc800000006ff */
[----:B------:R-:W-:-:S04]  /*0070*/  LOP3.LUT R0, R0, 0x1fc, RZ, 0xc0, !PT ;  /* 0x000001fc00007812 */ /* 0x000fc800078ec0ff */
[----:B---3--:R-:W-:-:S04]  /*0080*/  LEA R9, R9, R0, 0xa ;  /* 0x0000000009097211 */ /* 0x008fc800078e50ff */
[----:B------:R-:W-:Y:S01]  /*0090*/  IADD3 R0, R9, 0x200, RZ ;  /* 0x0000020009007810 */ /* 0x000fe20007ffe0ff */
[----:B------:R-:W-:-:S04]  /*00a0*/  IMAD.HI R6, R9, 0x78787879, RZ ;  /* 0x7878787909067827 */ /* 0x000fc800078e02ff */
[----:B------:R-:W-:Y:S01]  /*00b0*/  IMAD.HI R0, R0, 0x78787879, RZ ;  /* 0x7878787900007827 */ /* 0x000fe200078e02ff */
[----:B------:R-:W-:-:S03]  /*00c0*/  SHF.R.U32.HI R7, RZ, 0x1f, R6 ;  /* 0x0000001fff077819 */ /* 0x000fc60000011606 */
[----:B----4-:R-:W-:Y:S01]  /*00d0*/  IMAD.WIDE R8, R9, 0x4, R4 ;  /* 0x0000000409087825 */ /* 0x010fe200078e0204 */
[----:B------:R-:W-:Y:S02]  /*00e0*/  SHF.R.U32.HI R11, RZ, 0x1f, R0 ;  /* 0x0000001fff0b7819 */ /* 0x000fe40000011600 */
[----:B------:R-:W-:Y:S02]  /*00f0*/  LEA.HI.SX32 R7, R6, R7, 0x12 ;  /* 0x0000000706077211 */ /* 0x000fe400078f92ff */
[----:B------:R-:W-:-:S03]  /*0100*/  LEA.HI.SX32 R11, R0, R11, 0x12 ;  /* 0x0000000b000b7211 */ /* 0x000fc600078f92ff */
[----:B------:R-:W-:-:S04]  /*0110*/  IMAD.HI R0, R7, 0x2aaaaaab, RZ ;  /* 0x2aaaaaab07007827 */ /* 0x000fc800078e02ff */
[----:B------:R-:W-:Y:S01]  /*0120*/  IMAD.HI R6, R11, 0x2aaaaaab, RZ ;  /* 0x2aaaaaab0b067827 */ /* 0x000fe200078e02ff */
[----:B------:R-:W-:-:S04]  /*0130*/  SHF.R.U32.HI R13, RZ, 0x1f, R0 ;  /* 0x0000001fff0d7819 */ /* 0x000fc80000011600 */
[----:B------:R-:W-:Y:S02]  /*0140*/  SHF.R.U32.HI R15, RZ, 0x1f, R6 ;  /* 0x0000001fff0f7819 */ /* 0x000fe40000011606 */
[----:B------:R-:W-:Y:S02]  /*0150*/  LEA.HI R0, R0, R13, RZ, 0x1b ;  /* 0x0000000d00007211 */ /* 0x000fe400078fd8ff */
[----:B------:R-:W-:-:S03]  /*0160*/  LEA.HI R6, R6, R15, RZ, 0x1b ;  /* 0x0000000f06067211 */ /* 0x000fc600078fd8ff */
[----:B------:R-:W-:Y:S02]  /*0170*/  IMAD R7, R0, -0xc0, R7 ;  /* 0xffffff4000077824 */ /* 0x000fe400078e0207 */
[----:B------:R-:W-:Y:S02]  /*0180*/  IMAD R13, R6, -0xc0, R11 ;  /* 0xffffff40060d7824 */ /* 0x000fe400078e020b */
[--C-:B--2---:R-:W-:Y:S02]  /*0190*/  IMAD.WIDE R10, R7, 0x4, R2.reuse ;  /* 0x00000004070a7825 */ /* 0x104fe400078e0202 */
[----:B------:R-:W2:Y:S02]  /*01a0*/  LDG.E.128 R4, desc[UR4][R8.64] ;  /* 0x0000000408047981 */ /* 0x000ea4000c1e1d00 */
[----:B------:R-:W-:Y:S02]  /*01b0*/  IMAD.WIDE R2, R13, 0x4, R2 ;  /* 0x000000040d027825 */ /* 0x000fe400078e0202 */
[----:B------:R-:W2:Y:S04]  /*01c0*/  LDG.E.EL R10, desc[UR4][R10.64] ;  /* 0x000000040a0a7981 */ /* 0x000ea8000c2e1900 */
[----:B------:R-:W3:Y:S04]  /*01d0*/  LDG.E.EL R2, desc[UR4][R2.64] ;  /* 0x0000000402027981 */ /* 0x000ee8000c2e1900 */
[----:B------:R-:W3:Y:S01]  /*01e0*/  LDG.E.128 R12, desc[UR4][R8.64+0x800] ;  /* 0x00080004080c7981 */ /* 0x000ee2000c1e1d00 */
[--C-:B--2---:R-:W-:Y:S01]  /*01f0*/  FADD R4, R4, R10.reuse ;  /* 0x0000000a04047221 */ /* 0x104fe20000000000 */
[--C-:B------:R-:W-:Y:S01]  /*0200*/  FADD R5, R5, R10.reuse ;  /* 0x0000000a05057221 */ /* 0x100fe20000000000 */
[--C-:B------:R-:W-:Y:S01]  /*0210*/  FADD R6, R6, R10.reuse ;  /* 0x0000000a06067221 */ /* 0x100fe20000000000 */
[----:B------:R-:W-:Y:S01]  /*0220*/  FADD R7, R7, R10 ;  /* 0x0000000a07077221 */ /* 0x000fe20000000000 */
[--C-:B---3--:R-:W-:Y:S01]  /*0230*/  FADD R12, R12, R2.reuse ;  /* 0x000000020c0c7221 */ /* 0x108fe20000000000 */
[--C-:B------:R-:W-:Y:S01]  /*0240*/  FADD R13, R13, R2.reuse ;  /* 0x000000020d0d7221 */ /* 0x100fe20000000000 */
[--C-:B------:R-:W-:Y:S01]  /*0250*/  FADD R14, R14, R2.reuse ;  /* 0x000000020e0e7221 */ /* 0x100fe20000000000 */
[----:B------:R-:W-:Y:S01]  /*0260*/  FADD R15, R15, R2 ;  /* 0x000000020f0f7221 */ /* 0x000fe20000000000 */
[----:B------:R-:W-:Y:S04]  /*0270*/  STG.E.128 desc[UR4][R8.64], R4 ;  /* 0x0000000408007986 */ /* 0x000fe8000c101d04 */
[----:B------:R-:W-:Y:S01]  /*0280*/  STG.E.128 desc[UR4][R8.64+0x800], R12 ;  /* 0x0008000c08007986 */ /* 0x000fe2000c101d04 */
[----:B------:R-:W-:Y:S05]  /*0290*/  EXIT ;  /* 0x000000000000794d */ /* 0x000fea0003800000 */
.L_x_0:
[----:B------:R-:W-:-:S00]  /*02a0*/  BRA `(.L_x_0) ;  /* 0xfffffffc00fc7947 */ /* 0x000fc0000383ffff */
[----:B------:R-:W-:-:S00]  /*02b0*/  NOP ;  /* 0x0000000000007918 */ /* 0x000fc00000000000 */
        /* <DEDUP_REMOVED lines=12> */
.L_x_1:


//--------------------- .nv.constant0.triton_poi_fused_convolution_11 --------------------------
	.section	.nv.constant0.triton_poi_fused_convolution_11,"a",@progbits
	.sectionflags	@""
	.align	4
.nv.constant0.triton_poi_fused_convolution_11:
	.zero		548
